	.headerflags	@"EF_CUDA_TEXMODE_UNIFIED EF_CUDA_64BIT_ADDRESS EF_CUDA_ACCELERATORS EF_CUDA_SM90 EF_CUDA_VIRTUAL_SM(EF_CUDA_SM90)"
	.elftype	@"ET_EXEC"


//--------------------- .nv.info                  --------------------------
	.section	.nv.info,"",@"SHT_CUDA_INFO"
	.align	4


	//----- nvinfo : EIATTR_REGCOUNT
	.align		4
        /*0000*/ 	.byte	0x04, 0x2f
        /*0002*/ 	.short	(.L_1 - .L_0)
	.align		4
.L_0:
        /*0004*/ 	.word	index@(write_req_to_token_pool_triton)
        /*0008*/ 	.word	0x00000020


	//----- nvinfo : EIATTR_MIN_STACK_SIZE
	.align		4
.L_1:
        /*000c*/ 	.byte	0x04, 0x12
        /*000e*/ 	.short	(.L_3 - .L_2)
	.align		4
.L_2:
        /*0010*/ 	.word	index@(write_req_to_token_pool_triton)
        /*0014*/ 	.word	0x00000000


	//----- nvinfo : EIATTR_FRAME_SIZE
	.align		4
.L_3:
        /*0018*/ 	.byte	0x04, 0x11
        /*001a*/ 	.short	(.L_5 - .L_4)
	.align		4
.L_4:
        /*001c*/ 	.word	index@(write_req_to_token_pool_triton)
        /*0020*/ 	.word	0x00000000


	//----- nvinfo : EIATTR_MIN_STACK_SIZE
	.align		4
.L_5:
        /*0024*/ 	.byte	0x04, 0x12
        /*0026*/ 	.short	(.L_7 - .L_6)
	.align		4
.L_6:
        /*0028*/ 	.word	index@(write_req_to_token_pool_triton)
        /*002c*/ 	.word	0x00000000
.L_7:


//--------------------- .nv.info.write_req_to_token_pool_triton --------------------------
	.section	.nv.info.write_req_to_token_pool_triton,"",@"SHT_CUDA_INFO"
	.sectionflags	@""
	.align	4


	//----- nvinfo : EIATTR_CUDA_API_VERSION
	.align		4
        /*0000*/ 	.byte	0x04, 0x37
        /*0002*/ 	.short	(.L_9 - .L_8)
.L_8:
        /*0004*/ 	.word	0x0000007c


	//----- nvinfo : EIATTR_KPARAM_INFO
	.align		4
.L_9:
        /*0008*/ 	.byte	0x04, 0x17
        /*000a*/ 	.short	(.L_11 - .L_10)
.L_10:
        /*000c*/ 	.word	0x00000000
        /*0010*/ 	.short	0x0005
        /*0012*/ 	.short	0x0028
        /*0014*/ 	.byte	0x00, 0xf4, 0x21, 0x00


	//----- nvinfo : EIATTR_KPARAM_INFO
	.align		4
.L_11:
        /*0018*/ 	.byte	0x04, 0x17
        /*001a*/ 	.short	(.L_13 - .L_12)
.L_12:
        /*001c*/ 	.word	0x00000000
        /*0020*/ 	.short	0x0004
        /*0022*/ 	.short	0x0020
        /*0024*/ 	.byte	0x00, 0xf4, 0x21, 0x00


	//----- nvinfo : EIATTR_KPARAM_INFO
	.align		4
.L_13:
        /*0028*/ 	.byte	0x04, 0x17
        /*002a*/ 	.short	(.L_15 - .L_14)
.L_14:
        /*002c*/ 	.word	0x00000000
        /*0030*/ 	.short	0x0003
        /*0032*/ 	.short	0x0018
        /*0034*/ 	.byte	0x00, 0xf4, 0x21, 0x00


	//----- nvinfo : EIATTR_KPARAM_INFO
	.align		4
.L_15:
        /*0038*/ 	.byte	0x04, 0x17
        /*003a*/ 	.short	(.L_17 - .L_16)
.L_16:
        /*003c*/ 	.word	0x00000000
        /*0040*/ 	.short	0x0002
        /*0042*/ 	.short	0x0010
        /*0044*/ 	.byte	0x00, 0xf4, 0x21, 0x00


	//----- nvinfo : EIATTR_KPARAM_INFO
	.align		4
.L_17:
        /*0048*/ 	.byte	0x04, 0x17
        /*004a*/ 	.short	(.L_19 - .L_18)
.L_18:
        /*004c*/ 	.word	0x00000000
        /*0050*/ 	.short	0x0001
        /*0052*/ 	.short	0x0008
        /*0054*/ 	.byte	0x00, 0xf4, 0x21, 0x00


	//----- nvinfo : EIATTR_KPARAM_INFO
	.align		4
.L_19:
        /*0058*/ 	.byte	0x04, 0x17
        /*005a*/ 	.short	(.L_21 - .L_20)
.L_20:
        /*005c*/ 	.word	0x00000000
        /*0060*/ 	.short	0x0000
        /*0062*/ 	.short	0x0000
        /*0064*/ 	.byte	0x00, 0xf4, 0x21, 0x00


	//----- nvinfo : EIATTR_SPARSE_MMA_MASK
	.align		4
.L_21:
        /*0068*/ 	.byte	0x03, 0x50
        /*006a*/ 	.short	0x0000


	//----- nvinfo : EIATTR_MAXREG_COUNT
	.align		4
        /*006c*/ 	.byte	0x03, 0x1b
        /*006e*/ 	.short	0x00ff


	//----- nvinfo : EIATTR_EXIT_INSTR_OFFSETS
	.align		4
        /*0070*/ 	.byte	0x04, 0x1c
        /*0072*/ 	.short	(.L_23 - .L_22)


	//   ....[0]....
.L_22:
        /*0074*/ 	.word	0x00000500


	//   ....[1]....
        /*0078*/ 	.word	0x00001440


	//   ....[2]....
        /*007c*/ 	.word	0x000016d0


	//----- nvinfo : EIATTR_REQNTID
	.align		4
.L_23:
        /*0080*/ 	.byte	0x04, 0x10
        /*0082*/ 	.short	(.L_25 - .L_24)
.L_24:
        /*0084*/ 	.word	0x00000080
        /*0088*/ 	.word	0x00000001
        /*008c*/ 	.word	0x00000001


	//----- nvinfo : EIATTR_CBANK_PARAM_SIZE
	.align		4
.L_25:
        /*0090*/ 	.byte	0x03, 0x19
        /*0092*/ 	.short	0x0030


	//----- nvinfo : EIATTR_PARAM_CBANK
	.align		4
        /*0094*/ 	.byte	0x04, 0x0a
        /*0096*/ 	.short	(.L_27 - .L_26)
	.align		4
.L_26:
        /*0098*/ 	.word	index@(.nv.constant0.write_req_to_token_pool_triton)
        /*009c*/ 	.short	0x0210
        /*009e*/ 	.short	0x0030


	//----- nvinfo : EIATTR_SW_WAR
	.align		4
.L_27:
        /*00a0*/ 	.byte	0x04, 0x36
        /*00a2*/ 	.short	(.L_29 - .L_28)
.L_28:
        /*00a4*/ 	.word	0x00000008
.L_29:


//--------------------- .nv.callgraph             --------------------------
	.section	.nv.callgraph,"",@"SHT_CUDA_CALLGRAPH"
	.align	4
	.sectionentsize	8
	.align		4
        /*0000*/ 	.word	0x00000000
	.align		4
        /*0004*/ 	.word	0xffffffff
	.align		4
        /*0008*/ 	.word	0x00000000
	.align		4
        /*000c*/ 	.word	0xfffffffe
	.align		4
        /*0010*/ 	.word	0x00000000
	.align		4
        /*0014*/ 	.word	0xfffffffd
	.align		4
        /*0018*/ 	.word	0x00000000
	.align		4
        /*001c*/ 	.word	0xfffffffc


//--------------------- .text.write_req_to_token_pool_triton --------------------------
	.section	.text.write_req_to_token_pool_triton,"ax",@progbits
	.align	128
        .global         write_req_to_token_pool_triton
        .type           write_req_to_token_pool_triton,@function
        .size           write_req_to_token_pool_triton,(.L_x_10 - write_req_to_token_pool_triton)
        .other          write_req_to_token_pool_triton,@"STO_CUDA_ENTRY STV_DEFAULT"
write_req_to_token_pool_triton:
.text.write_req_to_token_pool_triton:
[----:B------:R-:W0:Y:S02]  /*0000*/  LDC R1, c[0x0][0x28] ;  /* 0x00000a00ff017b82 */ /* 0x000e240000000800 */
[----:B------:R-:W1:Y:S01]  /*0010*/  S2R R11, SR_CTAID.X ;  /* 0x00000000000b7919 */ /* 0x000e620000002500 */
[----:B------:R-:W2:Y:S01]  /*0020*/  LDC.64 R4, c[0x0][0x218] ;  /* 0x00008600ff047b82 */ /* 0x000ea20000000a00 */
[----:B------:R-:W-:-:S07]  /*0030*/  ULDC.64 UR4, c[0x0][0x208] ;  /* 0x0000820000047ab9 */ /* 0x000fce0000000a00 */
[----:B------:R-:W3:Y:S08]  /*0040*/  LDC.64 R6, c[0x0][0x220] ;  /* 0x00008800ff067b82 */ /* 0x000ef00000000a00 */
[----:B------:R-:W4:Y:S01]  /*0050*/  LDC.64 R2, c[0x0][0x228] ;  /* 0x00008a00ff027b82 */ /* 0x000f220000000a00 */
[C---:B-1----:R-:W-:Y:S01]  /*0060*/  ISETP.GE.AND P0, PT, R11.reuse, 0x1, PT ;  /* 0x000000010b00780c */ /* 0x042fe20003f06270 */
[----:B--2---:R-:W-:-:S04]  /*0070*/  IMAD.WIDE R4, R11, 0x8, R4 ;  /* 0x000000080b047825 */ /* 0x004fc800078e0204 */
[C---:B---3--:R-:W-:Y:S02]  /*0080*/  IMAD.WIDE R6, R11.reuse, 0x8, R6 ;  /* 0x000000080b067825 */ /* 0x048fe400078e0206 */
[----:B------:R-:W5:Y:S02]  /*0090*/  LDG.E.64 R4, desc[UR4][R4.64] ;  /* 0x0000000404047981 */ /* 0x000f64000c1e1b00 */
[----:B----4-:R-:W-:Y:S02]  /*00a0*/  IMAD.WIDE R2, R11, 0x8, R2 ;  /* 0x000000080b027825 */ /* 0x010fe400078e0202 */
[----:B------:R-:W5:Y:S01]  /*00b0*/  LDG.E.64 R6, desc[UR4][R6.64] ;  /* 0x0000000406067981 */ /* 0x000f62000c1e1b00 */
[----:B------:R-:W-:-:S03]  /*00c0*/  CS2R R8, SRZ ;  /* 0x0000000000087805 */ /* 0x000fc6000001ff00 */
[----:B------:R-:W5:Y:S01]  /*00d0*/  LDG.E.64 R2, desc[UR4][R2.64] ;  /* 0x0000000402027981 */ /* 0x000f62000c1e1b00 */
[----:B------:R-:W-:Y:S05]  /*00e0*/  @!P0 BRA `(.L_x_0) ;  /* 0x0000000000ec8947 */ /* 0x000fea0003800000 */
[----:B------:R-:W1:Y:S01]  /*00f0*/  LDC R19, c[0x0][0x234] ;  /* 0x00008d00ff137b82 */ /* 0x000e620000000800 */
[----:B------:R-:W-:Y:S01]  /*0100*/  ISETP.GT.U32.AND P0, PT, R11, RZ, PT ;  /* 0x000000ff0b00720c */ /* 0x000fe20003f04070 */
[----:B------:R-:W-:Y:S01]  /*0110*/  ULDC UR6, c[0x0][0x230] ;  /* 0x00008c0000067ab9 */ /* 0x000fe20000000800 */
[----:B------:R-:W-:Y:S01]  /*0120*/  IMAD.MOV.U32 R0, RZ, RZ, RZ ;  /* 0x000000ffff007224 */ /* 0x000fe200078e00ff */
[----:B------:R-:W-:Y:S02]  /*0130*/  CS2R R8, SRZ ;  /* 0x0000000000087805 */ /* 0x000fe4000001ff00 */
[----:B------:R-:W-:Y:S01]  /*0140*/  ISETP.GT.AND.EX P0, PT, RZ, RZ, PT, P0 ;  /* 0x000000ffff00720c */ /* 0x000fe20003f04300 */
[----:B------:R-:W-:-:S12]  /*0150*/  IMAD.U32 R10, RZ, RZ, UR6 ;  /* 0x00000006ff0a7e24 */ /* 0x000fd8000f8e00ff */
[----:B------:R-:W-:Y:S05]  /*0160*/  @!P0 BRA `(.L_x_1) ;  /* 0x00000000009c8947 */ /* 0x000fea0003800000 */
[----:B------:R-:W-:Y:S02]  /*0170*/  ISETP.GT.U32.AND P1, PT, R11, 0x3, PT ;  /* 0x000000030b00780c */ /* 0x000fe40003f24070 */
[----:B------:R-:W-:Y:S02]  /*0180*/  PLOP3.LUT P0, PT, PT, PT, PT, 0x80, 0x0 ;  /* 0x000000000000781c */ /* 0x000fe40003f0f070 */
[----:B------:R-:W-:-:S13]  /*0190*/  ISETP.GT.AND.EX P1, PT, R0, RZ, PT, P1 ;  /* 0x000000ff0000720c */ /* 0x000fda0003f24310 */
[----:B------:R-:W-:Y:S05]  /*01a0*/  @!P1 BRA `(.L_x_2) ;  /* 0x0000000000489947 */ /* 0x000fea0003800000 */
[----:B------:R-:W-:-:S13]  /*01b0*/  PLOP3.LUT P0, PT, PT, PT, PT, 0x8, 0x0 ;  /* 0x000000000000781c */ /* 0x000fda0003f0e170 */
.L_x_3:
[----:B------:R-:W-:Y:S02]  /*01c0*/  IMAD.MOV.U32 R16, RZ, RZ, R10 ;  /* 0x000000ffff107224 */ /* 0x000fe400078e000a */
[----:B-1----:R-:W-:-:S05]  /*01d0*/  IMAD.MOV.U32 R17, RZ, RZ, R19 ;  /* 0x000000ffff117224 */ /* 0x002fca00078e0013 */
[----:B------:R-:W2:Y:S04]  /*01e0*/  LDG.E.64 R18, desc[UR4][R16.64] ;  /* 0x0000000410127981 */ /* 0x000ea8000c1e1b00 */
[----:B------:R-:W2:Y:S04]  /*01f0*/  LDG.E.64 R20, desc[UR4][R16.64+0x8] ;  /* 0x0000080410147981 */ /* 0x000ea8000c1e1b00 */
[----:B------:R-:W3:Y:S04]  /*0200*/  LDG.E.64 R14, desc[UR4][R16.64+0x10] ;  /* 0x00001004100e7981 */ /* 0x000ee8000c1e1b00 */
[----:B------:R-:W3:Y:S01]  /*0210*/  LDG.E.64 R12, desc[UR4][R16.64+0x18] ;  /* 0x00001804100c7981 */ /* 0x000ee2000c1e1b00 */
[----:B------:R-:W-:-:S02]  /*0220*/  IADD3 R11, P1, R11, -0x4, RZ ;  /* 0xfffffffc0b0b7810 */ /* 0x000fc40007f3e0ff */
[----:B------:R-:W-:Y:S02]  /*0230*/  IADD3 R10, P3, R16, 0x20, RZ ;  /* 0x00000020100a7810 */ /* 0x000fe40007f7e0ff */
[----:B------:R-:W-:Y:S02]  /*0240*/  IADD3.X R0, R0, -0x1, RZ, P1, !PT ;  /* 0xffffffff00007810 */ /* 0x000fe40000ffe4ff */
[----:B------:R-:W-:-:S04]  /*0250*/  ISETP.GT.U32.AND P1, PT, R11, 0x3, PT ;  /* 0x000000030b00780c */ /* 0x000fc80003f24070 */
[----:B------:R-:W-:Y:S02]  /*0260*/  ISETP.GT.AND.EX P1, PT, R0, RZ, PT, P1 ;  /* 0x000000ff0000720c */ /* 0x000fe40003f24310 */
[----:B--2---:R-:W-:-:S04]  /*0270*/  IADD3 R23, P4, P2, R20, R18, R8 ;  /* 0x0000001214177210 */ /* 0x004fc80007a9e008 */
[----:B------:R-:W-:Y:S01]  /*0280*/  IADD3.X R9, R21, R19, R9, P4, P2 ;  /* 0x0000001315097210 */ /* 0x000fe200027e4409 */
[----:B------:R-:W-:Y:S01]  /*0290*/  IMAD.X R19, RZ, RZ, R17, P3 ;  /* 0x000000ffff137224 */ /* 0x000fe200018e0611 */
[----:B---3--:R-:W-:-:S04]  /*02a0*/  IADD3 R8, P5, P6, R12, R14, R23 ;  /* 0x0000000e0c087210 */ /* 0x008fc80007ebe017 */
[----:B------:R-:W-:Y:S01]  /*02b0*/  IADD3.X R9, R13, R15, R9, P5, P6 ;  /* 0x0000000f0d097210 */ /* 0x000fe20002fec409 */
[----:B------:R-:W-:Y:S08]  /*02c0*/  @P1 BRA `(.L_x_3) ;  /* 0xfffffffc00bc1947 */ /* 0x000ff0000383ffff */
.L_x_2:
[----:B------:R-:W-:-:S04]  /*02d0*/  ISETP.GT.U32.AND P1, PT, R11, 0x1, PT ;  /* 0x000000010b00780c */ /* 0x000fc80003f24070 */
[----:B------:R-:W-:-:S13]  /*02e0*/  ISETP.GT.AND.EX P1, PT, R0, RZ, PT, P1 ;  /* 0x000000ff0000720c */ /* 0x000fda0003f24310 */
[----:B------:R-:W-:Y:S05]  /*02f0*/  @!P1 BRA `(.L_x_4) ;  /* 0x00000000002c9947 */ /* 0x000fea0003800000 */
[----:B------:R-:W-:Y:S02]  /*0300*/  IMAD.MOV.U32 R16, RZ, RZ, R10 ;  /* 0x000000ffff107224 */ /* 0x000fe400078e000a */
[----:B-1----:R-:W-:-:S05]  /*0310*/  IMAD.MOV.U32 R17, RZ, RZ, R19 ;  /* 0x000000ffff117224 */ /* 0x002fca00078e0013 */
[----:B------:R-:W2:Y:S04]  /*0320*/  LDG.E.64 R12, desc[UR4][R16.64] ;  /* 0x00000004100c7981 */ /* 0x000ea8000c1e1b00 */
[----:B------:R-:W2:Y:S01]  /*0330*/  LDG.E.64 R14, desc[UR4][R16.64+0x8] ;  /* 0x00000804100e7981 */ /* 0x000ea2000c1e1b00 */
[----:B------:R-:W-:Y:S02]  /*0340*/  IADD3 R10, P4, R10, 0x10, RZ ;  /* 0x000000100a0a7810 */ /* 0x000fe40007f9e0ff */
[----:B------:R-:W-:Y:S02]  /*0350*/  IADD3 R11, P3, R11, -0x2, RZ ;  /* 0xfffffffe0b0b7810 */ /* 0x000fe40007f7e0ff */
[----:B------:R-:W-:Y:S01]  /*0360*/  PLOP3.LUT P0, PT, PT, PT, PT, 0x8, 0x0 ;  /* 0x000000000000781c */ /* 0x000fe20003f0e170 */
[----:B------:R-:W-:Y:S01]  /*0370*/  IMAD.X R19, RZ, RZ, R19, P4 ;  /* 0x000000ffff137224 */ /* 0x000fe200020e0613 */
[----:B------:R-:W-:-:S02]  /*0380*/  IADD3.X R0, R0, -0x1, RZ, P3, !PT ;  /* 0xffffffff00007810 */ /* 0x000fc40001ffe4ff */
[----:B--2---:R-:W-:-:S04]  /*0390*/  IADD3 R8, P1, P2, R14, R12, R8 ;  /* 0x0000000c0e087210 */ /* 0x004fc80007a3e008 */
[----:B------:R-:W-:-:S09]  /*03a0*/  IADD3.X R9, R15, R13, R9, P1, P2 ;  /* 0x0000000d0f097210 */ /* 0x000fd20000fe4409 */
.L_x_4:
[----:B------:R-:W-:-:S04]  /*03b0*/  ISETP.NE.U32.AND P1, PT, R11, RZ, PT ;  /* 0x000000ff0b00720c */ /* 0x000fc80003f25070 */
[----:B------:R-:W-:-:S13]  /*03c0*/  ISETP.NE.OR.EX P0, PT, R0, RZ, P0, P1 ;  /* 0x000000ff0000720c */ /* 0x000fda0000705710 */
[----:B------:R-:W-:Y:S05]  /*03d0*/  @!P0 BRA `(.L_x_0) ;  /* 0x0000000000308947 */ /* 0x000fea0003800000 */
.L_x_1:
[----:B------:R-:W-:Y:S02]  /*03e0*/  IMAD.MOV.U32 R12, RZ, RZ, R10 ;  /* 0x000000ffff0c7224 */ /* 0x000fe400078e000a */
[----:B-1----:R-:W-:-:S06]  /*03f0*/  IMAD.MOV.U32 R13, RZ, RZ, R19 ;  /* 0x000000ffff0d7224 */ /* 0x002fcc00078e0013 */
[----:B------:R-:W2:Y:S01]  /*0400*/  LDG.E.64 R12, desc[UR4][R12.64] ;  /* 0x000000040c0c7981 */ /* 0x000ea2000c1e1b00 */
[----:B------:R-:W-:Y:S02]  /*0410*/  IADD3 R11, P0, R11, -0x1, RZ ;  /* 0xffffffff0b0b7810 */ /* 0x000fe40007f1e0ff */
[----:B------:R-:W-:Y:S02]  /*0420*/  IADD3 R10, P2, R10, 0x8, RZ ;  /* 0x000000080a0a7810 */ /* 0x000fe40007f5e0ff */
[----:B------:R-:W-:Y:S02]  /*0430*/  IADD3.X R0, R0, -0x1, RZ, P0, !PT ;  /* 0xffffffff00007810 */ /* 0x000fe400007fe4ff */
[----:B------:R-:W-:Y:S01]  /*0440*/  ISETP.NE.U32.AND P0, PT, R11, RZ, PT ;  /* 0x000000ff0b00720c */ /* 0x000fe20003f05070 */
[----:B------:R-:W-:-:S03]  /*0450*/  IMAD.X R19, RZ, RZ, R19, P2 ;  /* 0x000000ffff137224 */ /* 0x000fc600010e0613 */
[----:B------:R-:W-:Y:S02]  /*0460*/  ISETP.NE.AND.EX P0, PT, R0, RZ, PT, P0 ;  /* 0x000000ff0000720c */ /* 0x000fe40003f05300 */
[----:B--2---:R-:W-:-:S05]  /*0470*/  IADD3 R8, P1, R12, R8, RZ ;  /* 0x000000080c087210 */ /* 0x004fca0007f3e0ff */
[----:B------:R-:W-:-:S06]  /*0480*/  IMAD.X R9, R13, 0x1, R9, P1 ;  /* 0x000000010d097824 */ /* 0x000fcc00008e0609 */
[----:B0----5:R-:W-:Y:S05]  /*0490*/  @P0 BRA `(.L_x_1) ;  /* 0xfffffffc00d00947 */ /* 0x021fea000383ffff */
.L_x_0:
[----:B-----5:R-:W-:-:S04]  /*04a0*/  IADD3 R0, P0, -R6, R2, RZ ;  /* 0x0000000206007210 */ /* 0x020fc80007f1e1ff */
[----:B------:R-:W-:Y:S01]  /*04b0*/  IADD3 R11, P1, R0, 0x1ff, RZ ;  /* 0x000001ff000b7810 */ /* 0x000fe20007f3e0ff */
[----:B------:R-:W-:-:S03]  /*04c0*/  IMAD.X R2, R3, 0x1, ~R7, P0 ;  /* 0x0000000103027824 */ /* 0x000fc600000e0e07 */
[----:B------:R-:W-:Y:S01]  /*04d0*/  ISETP.GE.U32.AND P0, PT, R11, 0x200, PT ;  /* 0x000002000b00780c */ /* 0x000fe20003f06070 */
[----:B------:R-:W-:-:S05]  /*04e0*/  IMAD.X R13, RZ, RZ, R2, P1 ;  /* 0x000000ffff0d7224 */ /* 0x000fca00008e0602 */
[----:B------:R-:W-:-:S13]  /*04f0*/  ISETP.GE.AND.EX P0, PT, R13, RZ, PT, P0 ;  /* 0x000000ff0d00720c */ /* 0x000fda0003f06300 */
[----:B------:R-:W-:Y:S05]  /*0500*/  @!P0 EXIT ;  /* 0x000000000000894d */ /* 0x000fea0003800000 */
[----:B------:R-:W2:Y:S01]  /*0510*/  S2R R3, SR_TID.X ;  /* 0x0000000000037919 */ /* 0x000ea20000002100 */
[----:B------:R-:W-:Y:S01]  /*0520*/  SHF.R.S32.HI R12, RZ, 0x1f, R13 ;  /* 0x0000001fff0c7819 */ /* 0x000fe2000001140d */
[----:B------:R-:W-:Y:S01]  /*0530*/  IMAD R15, R5, 0x20010, RZ ;  /* 0x00020010050f7824 */ /* 0x000fe200078e02ff */
[C---:B------:R-:W-:Y:S01]  /*0540*/  SHF.L.U64.HI R7, R6.reuse, 0x2, R7 ;  /* 0x0000000206077819 */ /* 0x040fe20000010207 */
[----:B------:R-:W-:Y:S01]  /*0550*/  IMAD.SHL.U32 R6, R6, 0x4, RZ ;  /* 0x0000000406067824 */ /* 0x000fe200078e00ff */
[----:B------:R-:W-:Y:S01]  /*0560*/  LEA.HI R12, P0, R12, R11, RZ, 0x9 ;  /* 0x0000000b0c0c7211 */ /* 0x000fe200078148ff */
[----:B------:R-:W-:Y:S01]  /*0570*/  ULDC.64 UR6, c[0x0][0x210] ;  /* 0x0000840000067ab9 */ /* 0x000fe20000000a00 */
[----:B------:R-:W-:Y:S01]  /*0580*/  ULDC.64 UR8, c[0x0][0x238] ;  /* 0x00008e0000087ab9 */ /* 0x000fe20000000a00 */
[----:B------:R-:W-:-:S04]  /*0590*/  IMAD.WIDE.U32 R4, R4, 0x20010, R6 ;  /* 0x0002001004047825 */ /* 0x000fc800078e0006 */
[----:B------:R-:W-:Y:S02]  /*05a0*/  IMAD.X R13, RZ, RZ, R13, P0 ;  /* 0x000000ffff0d7224 */ /* 0x000fe400000e060d */
[----:B------:R-:W-:-:S03]  /*05b0*/  IMAD.IADD R10, R5, 0x1, R15 ;  /* 0x00000001050a7824 */ /* 0x000fc600078e020f */
[----:B------:R-:W-:-:S04]  /*05c0*/  SHF.R.S64 R5, R12, 0x9, R13 ;  /* 0x000000090c057819 */ /* 0x000fc8000000100d */
[----:B------:R-:W-:Y:S02]  /*05d0*/  ISETP.GT.U32.AND P0, PT, R5, RZ, PT ;  /* 0x000000ff0500720c */ /* 0x000fe40003f04070 */
[----:B--2---:R-:W-:-:S05]  /*05e0*/  LOP3.LUT R3, R3, 0x7f, RZ, 0xc0, !PT ;  /* 0x0000007f03037812 */ /* 0x004fca00078ec0ff */
[C---:B------:R-:W-:Y:S02]  /*05f0*/  IMAD.SHL.U32 R7, R3.reuse, 0x4, RZ ;  /* 0x0000000403077824 */ /* 0x040fe400078e00ff */
[----:B------:R-:W-:-:S03]  /*0600*/  IMAD.SHL.U32 R11, R3, 0x8, RZ ;  /* 0x00000008030b7824 */ /* 0x000fc600078e00ff */
[----:B------:R-:W-:Y:S02]  /*0610*/  IADD3 R7, P3, P1, R4, UR6, R7 ;  /* 0x0000000604077c10 */ /* 0x000fe4000f97e007 */
[----:B------:R-:W-:Y:S02]  /*0620*/  SHF.R.S32.HI R4, RZ, 0x9, R13 ;  /* 0x00000009ff047819 */ /* 0x000fe4000001140d */
[----:B------:R-:W-:Y:S02]  /*0630*/  LEA R6, P4, R8, R11, 0x3 ;  /* 0x0000000b08067211 */ /* 0x000fe400078818ff */
[----:B------:R-:W-:Y:S02]  /*0640*/  ISETP.GT.AND.EX P0, PT, R4, RZ, PT, P0 ;  /* 0x000000ff0400720c */ /* 0x000fe40003f04300 */
[----:B------:R-:W-:Y:S02]  /*0650*/  IADD3 R6, P2, R6, UR8, RZ ;  /* 0x0000000806067c10 */ /* 0x000fe4000ff5e0ff */
[----:B------:R-:W-:-:S02]  /*0660*/  LEA.HI.X R9, R8, RZ, R9, 0x3, P4 ;  /* 0x000000ff08097211 */ /* 0x000fc400020f1c09 */
[----:B------:R-:W-:Y:S02]  /*0670*/  IADD3 R6, P5, R6, 0xc00, RZ ;  /* 0x00000c0006067810 */ /* 0x000fe40007fbe0ff */
[----:B------:R-:W-:Y:S01]  /*0680*/  IADD3 R8, P4, R7, 0x600, RZ ;  /* 0x0000060007087810 */ /* 0x000fe20007f9e0ff */
[----:B------:R-:W-:Y:S01]  /*0690*/  IMAD.MOV.U32 R7, RZ, RZ, RZ ;  /* 0x000000ffff077224 */ /* 0x000fe200078e00ff */
[----:B------:R-:W-:Y:S02]  /*06a0*/  IADD3.X R10, R10, UR7, RZ, P3, P1 ;  /* 0x000000070a0a7c10 */ /* 0x000fe40009fe24ff */
[----:B------:R-:W-:-:S03]  /*06b0*/  IADD3.X R13, RZ, UR9, R9, P5, P2 ;  /* 0x00000009ff0d7c10 */ /* 0x000fc6000afe4409 */
[----:B------:R-:W-:Y:S01]  /*06c0*/  IMAD.X R9, RZ, RZ, R10, P4 ;  /* 0x000000ffff097224 */ /* 0x000fe200020e060a */
[----:B------:R-:W-:Y:S06]  /*06d0*/  @!P0 BRA `(.L_x_5) ;  /* 0x0000000c005c8947 */ /* 0x000fec0003800000 */
[----:B------:R-:W-:Y:S02]  /*06e0*/  ISETP.GT.U32.AND P1, PT, R5, 0x3, PT ;  /* 0x000000030500780c */ /* 0x000fe40003f24070 */
[----:B------:R-:W-:Y:S02]  /*06f0*/  PLOP3.LUT P0, PT, PT, PT, PT, 0x80, 0x0 ;  /* 0x000000000000781c */ /* 0x000fe40003f0f070 */
[----:B------:R-:W-:-:S13]  /*0700*/  ISETP.GT.AND.EX P1, PT, R4, RZ, PT, P1 ;  /* 0x000000ff0400720c */ /* 0x000fda0003f24310 */
[----:B------:R-:W-:Y:S05]  /*0710*/  @!P1 BRA `(.L_x_6) ;  /* 0x0000000400f49947 */ /* 0x000fea0003800000 */
[----:B------:R-:W-:-:S13]  /*0720*/  PLOP3.LUT P0, PT, PT, PT, PT, 0x8, 0x0 ;  /* 0x000000000000781c */ /* 0x000fda0003f0e170 */
.L_x_7:
[----:B---3--:R-:W-:Y:S01]  /*0730*/  IADD3 R11, P3, R3, 0x80, RZ ;  /* 0x00000080030b7810 */ /* 0x008fe20007f7e0ff */
[----:B------:R-:W-:Y:S01]  /*0740*/  IMAD.MOV.U32 R15, RZ, RZ, RZ ;  /* 0x000000ffff0f7224 */ /* 0x000fe200078e00ff */
[-C--:B------:R-:W-:Y:S01]  /*0750*/  ISETP.GE.U32.AND P1, PT, R3, R0.reuse, PT ;  /* 0x000000000300720c */ /* 0x080fe20003f26070 */
[----:B------:R-:W-:Y:S01]  /*0760*/  IMAD.MOV.U32 R12, RZ, RZ, R6 ;  /* 0x000000ffff0c7224 */ /* 0x000fe200078e0006 */
[----:B------:R-:W-:Y:S01]  /*0770*/  ISETP.GE.U32.AND P2, PT, R11, R0, PT ;  /* 0x000000000b00720c */ /* 0x000fe20003f46070 */
[----:B------:R-:W-:Y:S01]  /*0780*/  IMAD.X R11, RZ, RZ, R7, P3 ;  /* 0x000000ffff0b7224 */ /* 0x000fe200018e0607 */
[-C--:B------:R-:W-:Y:S02]  /*0790*/  ISETP.GE.AND.EX P1, PT, R7, R2.reuse, PT, P1 ;  /* 0x000000020700720c */ /* 0x080fe40003f26310 */
[----:B------:R-:W-:Y:S02]  /*07a0*/  IADD3 R17, P3, R3, 0x100, RZ ;  /* 0x0000010003117810 */ /* 0x000fe40007f7e0ff */
[----:B------:R-:W-:-:S02]  /*07b0*/  ISETP.GE.AND.EX P2, PT, R11, R2, PT, P2 ;  /* 0x000000020b00720c */ /* 0x000fc40003f46320 */
[----:B------:R-:W-:Y:S02]  /*07c0*/  IADD3 R11, P4, R3, 0x180, RZ ;  /* 0x00000180030b7810 */ /* 0x000fe40007f9e0ff */
[-C--:B------:R-:W-:Y:S01]  /*07d0*/  ISETP.GE.U32.AND P5, PT, R17, R0.reuse, PT ;  /* 0x000000001100720c */ /* 0x080fe20003fa6070 */
[----:B------:R-:W-:Y:S01]  /*07e0*/  IMAD.MOV.U32 R17, RZ, RZ, RZ ;  /* 0x000000ffff117224 */ /* 0x000fe200078e00ff */
[----:B------:R-:W-:Y:S01]  /*07f0*/  ISETP.GE.U32.AND P6, PT, R11, R0, PT ;  /* 0x000000000b00720c */ /* 0x000fe20003fc6070 */
[--C-:B-1----:R-:W-:Y:S02]  /*0800*/  IMAD.X R19, RZ, RZ, R7.reuse, P3 ;  /* 0x000000ffff137224 */ /* 0x102fe400018e0607 */
[----:B------:R-:W-:Y:S01]  /*0810*/  IMAD.X R11, RZ, RZ, R7, P4 ;  /* 0x000000ffff0b7224 */ /* 0x000fe200020e0607 */
[----:B------:R-:W2:Y:S02]  /*0820*/  @!P1 LDG.E R15, desc[UR4][R12.64+-0xc00] ;  /* 0xfff400040c0f9981 */ /* 0x000ea4000c1e1900 */
[----:B------:R-:W-:-:S02]  /*0830*/  ISETP.GE.AND.EX P5, PT, R19, R2, PT, P5 ;  /* 0x000000021300720c */ /* 0x000fc40003fa6350 */
[----:B------:R-:W3:Y:S01]  /*0840*/  @!P2 LDG.E R17, desc[UR4][R12.64+-0x800] ;  /* 0xfff800040c11a981 */ /* 0x000ee2000c1e1900 */
[----:B------:R-:W-:Y:S01]  /*0850*/  ISETP.GE.AND.EX P6, PT, R11, R2, PT, P6 ;  /* 0x000000020b00720c */ /* 0x000fe20003fc6360 */
[----:B------:R-:W-:Y:S02]  /*0860*/  IMAD.MOV.U32 R19, RZ, RZ, RZ ;  /* 0x000000ffff137224 */ /* 0x000fe400078e00ff */
[----:B------:R-:W-:-:S07]  /*0870*/  IMAD.MOV.U32 R21, RZ, RZ, RZ ;  /* 0x000000ffff157224 */ /* 0x000fce00078e00ff */
[----:B------:R-:W4:Y:S04]  /*0880*/  @!P5 LDG.E R19, desc[UR4][R12.64+-0x400] ;  /* 0xfffc00040c13d981 */ /* 0x000f28000c1e1900 */
[----:B------:R-:W5:Y:S01]  /*0890*/  @!P6 LDG.E R21, desc[UR4][R12.64] ;  /* 0x000000040c15e981 */ /* 0x000f62000c1e1900 */
[----:B------:R-:W-:Y:S01]  /*08a0*/  IADD3 R23, P3, R3, 0x200, RZ ;  /* 0x0000020003177810 */ /* 0x000fe20007f7e0ff */
[----:B------:R-:W-:Y:S02]  /*08b0*/  IMAD.MOV.U32 R10, RZ, RZ, R8 ;  /* 0x000000ffff0a7224 */ /* 0x000fe400078e0008 */
[----:B------:R-:W-:Y:S01]  /*08c0*/  IMAD.MOV.U32 R11, RZ, RZ, R9 ;  /* 0x000000ffff0b7224 */ /* 0x000fe200078e0009 */
[----:B------:R-:W-:Y:S01]  /*08d0*/  IADD3 R9, P4, R3, 0x280, RZ ;  /* 0x0000028003097810 */ /* 0x000fe20007f9e0ff */
[----:B------:R-:W-:-:S04]  /*08e0*/  IMAD.X R25, RZ, RZ, R7, P3 ;  /* 0x000000ffff197224 */ /* 0x000fc800018e0607 */
[--C-:B------:R-:W-:Y:S01]  /*08f0*/  IMAD.X R27, RZ, RZ, R7.reuse, P4 ;  /* 0x000000ffff1b7224 */ /* 0x100fe200020e0607 */
[----:B--2---:R1:W-:Y:S01]  /*0900*/  @!P1 STG.E desc[UR4][R10.64+-0x600], R15 ;  /* 0xfffa000f0a009986 */ /* 0x0043e2000c101904 */
[-C--:B------:R-:W-:Y:S02]  /*0910*/  ISETP.GE.U32.AND P1, PT, R23, R0.reuse, PT ;  /* 0x000000001700720c */ /* 0x080fe40003f26070 */
[----:B------:R-:W-:Y:S01]  /*0920*/  IADD3 R23, P3, R3, 0x300, RZ ;  /* 0x0000030003177810 */ /* 0x000fe20007f7e0ff */
[----:B---3--:R2:W-:Y:S01]  /*0930*/  @!P2 STG.E desc[UR4][R10.64+-0x400], R17 ;  /* 0xfffc00110a00a986 */ /* 0x0085e2000c101904 */
[----:B------:R-:W-:Y:S02]  /*0940*/  ISETP.GE.U32.AND P2, PT, R9, R0, PT ;  /* 0x000000000900720c */ /* 0x000fe40003f46070 */
[----:B------:R-:W-:Y:S02]  /*0950*/  IADD3 R9, P4, R3, 0x380, RZ ;  /* 0x0000038003097810 */ /* 0x000fe40007f9e0ff */
[-C--:B------:R-:W-:Y:S01]  /*0960*/  ISETP.GE.AND.EX P1, PT, R25, R2.reuse, PT, P1 ;  /* 0x000000021900720c */ /* 0x080fe20003f26310 */
[--C-:B------:R-:W-:Y:S01]  /*0970*/  IMAD.X R25, RZ, RZ, R7.reuse, P3 ;  /* 0x000000ffff197224 */ /* 0x100fe200018e0607 */
[----:B------:R-:W-:Y:S01]  /*0980*/  ISETP.GE.AND.EX P2, PT, R27, R2, PT, P2 ;  /* 0x000000021b00720c */ /* 0x000fe20003f46320 */
[----:B-1----:R-:W-:Y:S01]  /*0990*/  IMAD.X R15, RZ, RZ, R7, P4 ;  /* 0x000000ffff0f7224 */ /* 0x002fe200020e0607 */
[----:B------:R-:W-:-:S02]  /*09a0*/  ISETP.GE.U32.AND P3, PT, R23, R0, PT ;  /* 0x000000001700720c */ /* 0x000fc40003f66070 */
[----:B------:R-:W-:Y:S01]  /*09b0*/  ISETP.GE.U32.AND P4, PT, R9, R0, PT ;  /* 0x000000000900720c */ /* 0x000fe20003f86070 */
[----:B------:R-:W-:Y:S01]  /*09c0*/  IMAD.MOV.U32 R9, RZ, RZ, RZ ;  /* 0x000000ffff097224 */ /* 0x000fe200078e00ff */
[-C--:B------:R-:W-:Y:S01]  /*09d0*/  ISETP.GE.AND.EX P3, PT, R25, R2.reuse, PT, P3 ;  /* 0x000000021900720c */ /* 0x080fe20003f66330 */
[----:B----4-:R-:W-:Y:S01]  /*09e0*/  @!P5 STG.E desc[UR4][R10.64+-0x200], R19 ;  /* 0xfffe00130a00d986 */ /* 0x010fe2000c101904 */
[----:B------:R-:W-:Y:S01]  /*09f0*/  ISETP.GE.AND.EX P4, PT, R15, R2, PT, P4 ;  /* 0x000000020f00720c */ /* 0x000fe20003f86340 */
[----:B------:R-:W-:Y:S02]  /*0a00*/  IMAD.MOV.U32 R15, RZ, RZ, RZ ;  /* 0x000000ffff0f7224 */ /* 0x000fe400078e00ff */
[----:B-----5:R1:W-:Y:S01]  /*0a10*/  @!P6 STG.E desc[UR4][R10.64], R21 ;  /* 0x000000150a00e986 */ /* 0x0203e2000c101904 */
[----:B--2---:R-:W-:-:S03]  /*0a20*/  IMAD.MOV.U32 R17, RZ, RZ, RZ ;  /* 0x000000ffff117224 */ /* 0x004fc600078e00ff */
[----:B------:R-:W2:Y:S01]  /*0a30*/  @!P1 LDG.E R9, desc[UR4][R12.64+0x400] ;  /* 0x000400040c099981 */ /* 0x000ea2000c1e1900 */
[----:B------:R-:W-:-:S03]  /*0a40*/  IMAD.MOV.U32 R23, RZ, RZ, RZ ;  /* 0x000000ffff177224 */ /* 0x000fc600078e00ff */
[----:B------:R-:W3:Y:S04]  /*0a50*/  @!P2 LDG.E R15, desc[UR4][R12.64+0x800] ;  /* 0x000800040c0fa981 */ /* 0x000ee8000c1e1900 */
[----:B------:R-:W4:Y:S04]  /*0a60*/  @!P3 LDG.E R17, desc[UR4][R12.64+0xc00] ;  /* 0x000c00040c11b981 */ /* 0x000f28000c1e1900 */
[----:B------:R-:W5:Y:S01]  /*0a70*/  @!P4 LDG.E R23, desc[UR4][R12.64+0x1000] ;  /* 0x001000040c17c981 */ /* 0x000f62000c1e1900 */
[----:B------:R-:W-:Y:S01]  /*0a80*/  IADD3 R25, P6, R3, 0x480, RZ ;  /* 0x0000048003197810 */ /* 0x000fe20007fde0ff */
[----:B-1----:R-:W-:Y:S01]  /*0a90*/  IMAD.MOV.U32 R21, RZ, RZ, RZ ;  /* 0x000000ffff157224 */ /* 0x002fe200078e00ff */
[----:B------:R-:W-:-:S03]  /*0aa0*/  IADD3 R27, P5, R3, 0x400, RZ ;  /* 0x00000400031b7810 */ /* 0x000fc60007fbe0ff */
[--C-:B------:R-:W-:Y:S01]  /*0ab0*/  IMAD.X R19, RZ, RZ, R7.reuse, P6 ;  /* 0x000000ffff137224 */ /* 0x100fe200030e0607 */
[-C--:B------:R-:W-:Y:S01]  /*0ac0*/  ISETP.GE.U32.AND P6, PT, R25, R0.reuse, PT ;  /* 0x000000001900720c */ /* 0x080fe20003fc6070 */
[----:B------:R-:W-:Y:S01]  /*0ad0*/  IMAD.X R29, RZ, RZ, R7, P5 ;  /* 0x000000ffff1d7224 */ /* 0x000fe200028e0607 */
[----:B------:R-:W-:Y:S02]  /*0ae0*/  ISETP.GE.U32.AND P5, PT, R27, R0, PT ;  /* 0x000000001b00720c */ /* 0x000fe40003fa6070 */
[-C--:B------:R-:W-:Y:S02]  /*0af0*/  ISETP.GE.AND.EX P6, PT, R19, R2.reuse, PT, P6 ;  /* 0x000000021300720c */ /* 0x080fe40003fc6360 */
[----:B------:R-:W-:Y:S01]  /*0b00*/  ISETP.GE.AND.EX P5, PT, R29, R2, PT, P5 ;  /* 0x000000021d00720c */ /* 0x000fe20003fa6350 */
[----:B--2---:R1:W-:Y:S01]  /*0b10*/  @!P1 STG.E desc[UR4][R10.64+0x200], R9 ;  /* 0x000200090a009986 */ /* 0x0043e2000c101904 */
[----:B------:R-:W-:-:S03]  /*0b20*/  IADD3 R19, P1, R3, 0x500, RZ ;  /* 0x0000050003137810 */ /* 0x000fc60007f3e0ff */
[----:B---3--:R2:W-:Y:S01]  /*0b30*/  @!P2 STG.E desc[UR4][R10.64+0x400], R15 ;  /* 0x0004000f0a00a986 */ /* 0x0085e2000c101904 */
[----:B------:R-:W-:Y:S01]  /*0b40*/  ISETP.GE.U32.AND P2, PT, R19, R0, PT ;  /* 0x000000001300720c */ /* 0x000fe20003f46070 */
[----:B------:R-:W-:Y:S02]  /*0b50*/  IMAD.MOV.U32 R19, RZ, RZ, RZ ;  /* 0x000000ffff137224 */ /* 0x000fe400078e00ff */
[----:B----4-:R3:W-:Y:S01]  /*0b60*/  @!P3 STG.E desc[UR4][R10.64+0x600], R17 ;  /* 0x000600110a00b986 */ /* 0x0107e2000c101904 */
[----:B------:R-:W-:-:S03]  /*0b70*/  IADD3 R25, P3, R3, 0x580, RZ ;  /* 0x0000058003197810 */ /* 0x000fc60007f7e0ff */
[----:B-----5:R4:W-:Y:S01]  /*0b80*/  @!P4 STG.E desc[UR4][R10.64+0x800], R23 ;  /* 0x000800170a00c986 */ /* 0x0209e2000c101904 */
[----:B-1----:R-:W-:-:S03]  /*0b90*/  IMAD.X R9, RZ, RZ, R7, P1 ;  /* 0x000000ffff097224 */ /* 0x002fc600008e0607 */
[----:B------:R-:W5:Y:S04]  /*0ba0*/  @!P6 LDG.E R21, desc[UR4][R12.64+0x1800] ;  /* 0x001800040c15e981 */ /* 0x000f68000c1e1900 */
[----:B------:R-:W4:Y:S01]  /*0bb0*/  @!P5 LDG.E R19, desc[UR4][R12.64+0x1400] ;  /* 0x001400040c13d981 */ /* 0x000f22000c1e1900 */
[----:B------:R-:W-:Y:S01]  /*0bc0*/  ISETP.GE.AND.EX P1, PT, R9, R2, PT, P2 ;  /* 0x000000020900720c */ /* 0x000fe20003f26320 */
[----:B------:R-:W-:Y:S01]  /*0bd0*/  IMAD.X R9, RZ, RZ, R7, P3 ;  /* 0x000000ffff097224 */ /* 0x000fe200018e0607 */
[----:B------:R-:W-:-:S04]  /*0be0*/  ISETP.GE.U32.AND P4, PT, R25, R0, PT ;  /* 0x000000001900720c */ /* 0x000fc80003f86070 */
[----:B------:R-:W-:Y:S01]  /*0bf0*/  ISETP.GE.AND.EX P3, PT, R9, R2, PT, P4 ;  /* 0x000000020900720c */ /* 0x000fe20003f66340 */
[----:B------:R-:W-:Y:S02]  /*0c00*/  IMAD.MOV.U32 R9, RZ, RZ, RZ ;  /* 0x000000ffff097224 */ /* 0x000fe400078e00ff */
[----:B--2---:R-:W-:-:S04]  /*0c10*/  IMAD.MOV.U32 R15, RZ, RZ, RZ ;  /* 0x000000ffff0f7224 */ /* 0x004fc800078e00ff */
[----:B------:R-:W2:Y:S06]  /*0c20*/  @!P1 LDG.E R9, desc[UR4][R12.64+0x1c00] ;  /* 0x001c00040c099981 */ /* 0x000eac000c1e1900 */
[----:B------:R-:W2:Y:S01]  /*0c30*/  @!P3 LDG.E R15, desc[UR4][R12.64+0x2000] ;  /* 0x002000040c0fb981 */ /* 0x000ea2000c1e1900 */
[----:B---3--:R-:W-:-:S04]  /*0c40*/  IADD3 R17, P4, R3, 0x600, RZ ;  /* 0x0000060003117810 */ /* 0x008fc80007f9e0ff */
[----:B------:R-:W-:Y:S01]  /*0c50*/  ISETP.GE.U32.AND P2, PT, R17, R0, PT ;  /* 0x000000001100720c */ /* 0x000fe20003f46070 */
[----:B------:R-:W-:Y:S01]  /*0c60*/  IMAD.X R29, RZ, RZ, R7, P4 ;  /* 0x000000ffff1d7224 */ /* 0x000fe200020e0607 */
[----:B------:R-:W-:-:S04]  /*0c70*/  IADD3 R17, P4, R3, 0x780, RZ ;  /* 0x0000078003117810 */ /* 0x000fc80007f9e0ff */
[----:B------:R-:W-:Y:S01]  /*0c80*/  ISETP.GE.AND.EX P2, PT, R29, R2, PT, P2 ;  /* 0x000000021d00720c */ /* 0x000fe20003f46320 */
[----:B-----5:R-:W-:Y:S01]  /*0c90*/  @!P6 STG.E desc[UR4][R10.64+0xc00], R21 ;  /* 0x000c00150a00e986 */ /* 0x020fe2000c101904 */
[----:B------:R-:W-:-:S03]  /*0ca0*/  IADD3 R25, P6, R3, 0x680, RZ ;  /* 0x0000068003197810 */ /* 0x000fc60007fde0ff */
[----:B----4-:R1:W-:Y:S01]  /*0cb0*/  @!P5 STG.E desc[UR4][R10.64+0xa00], R19 ;  /* 0x000a00130a00d986 */ /* 0x0103e2000c101904 */
[----:B------:R-:W-:Y:S01]  /*0cc0*/  IADD3 R23, P5, R3, 0x700, RZ ;  /* 0x0000070003177810 */ /* 0x000fe20007fbe0ff */
[----:B------:R-:W-:Y:S01]  /*0cd0*/  IMAD.X R27, RZ, RZ, R7, P6 ;  /* 0x000000ffff1b7224 */ /* 0x000fe200030e0607 */
[----:B------:R-:W-:-:S03]  /*0ce0*/  ISETP.GE.U32.AND P6, PT, R25, R0, PT ;  /* 0x000000001900720c */ /* 0x000fc60003fc6070 */
[--C-:B------:R-:W-:Y:S01]  /*0cf0*/  IMAD.X R25, RZ, RZ, R7.reuse, P5 ;  /* 0x000000ffff197224 */ /* 0x100fe200028e0607 */
[-C--:B------:R-:W-:Y:S01]  /*0d00*/  ISETP.GE.U32.AND P5, PT, R23, R0.reuse, PT ;  /* 0x000000001700720c */ /* 0x080fe20003fa6070 */
[----:B------:R-:W-:Y:S01]  /*0d10*/  IMAD.X R23, RZ, RZ, R7, P4 ;  /* 0x000000ffff177224 */ /* 0x000fe200020e0607 */
[----:B------:R-:W-:-:S04]  /*0d20*/  ISETP.GE.U32.AND P4, PT, R17, R0, PT ;  /* 0x000000001100720c */ /* 0x000fc80003f86070 */
[-C--:B------:R-:W-:Y:S02]  /*0d30*/  ISETP.GE.AND.EX P4, PT, R23, R2.reuse, PT, P4 ;  /* 0x000000021700720c */ /* 0x080fe40003f86340 */
[-C--:B------:R-:W-:Y:S02]  /*0d40*/  ISETP.GE.AND.EX P6, PT, R27, R2.reuse, PT, P6 ;  /* 0x000000021b00720c */ /* 0x080fe40003fc6360 */
[----:B------:R-:W-:Y:S01]  /*0d50*/  ISETP.GE.AND.EX P5, PT, R25, R2, PT, P5 ;  /* 0x000000021900720c */ /* 0x000fe20003fa6350 */
[----:B------:R-:W-:Y:S02]  /*0d60*/  IMAD.MOV.U32 R17, RZ, RZ, RZ ;  /* 0x000000ffff117224 */ /* 0x000fe400078e00ff */
[----:B------:R-:W-:Y:S02]  /*0d70*/  IMAD.MOV.U32 R23, RZ, RZ, RZ ;  /* 0x000000ffff177224 */ /* 0x000fe400078e00ff */
[----:B-1----:R-:W-:Y:S02]  /*0d80*/  IMAD.MOV.U32 R19, RZ, RZ, RZ ;  /* 0x000000ffff137224 */ /* 0x002fe400078e00ff */
[----:B------:R-:W-:Y:S01]  /*0d90*/  IMAD.MOV.U32 R21, RZ, RZ, RZ ;  /* 0x000000ffff157224 */ /* 0x000fe200078e00ff */
[----:B--2---:R1:W-:Y:S04]  /*0da0*/  @!P1 STG.E desc[UR4][R10.64+0xe00], R9 ;  /* 0x000e00090a009986 */ /* 0x0043e8000c101904 */
[----:B------:R2:W-:Y:S04]  /*0db0*/  @!P3 STG.E desc[UR4][R10.64+0x1000], R15 ;  /* 0x0010000f0a00b986 */ /* 0x0005e8000c101904 */
[----:B------:R-:W3:Y:S04]  /*0dc0*/  @!P2 LDG.E R17, desc[UR4][R12.64+0x2400] ;  /* 0x002400040c11a981 */ /* 0x000ee8000c1e1900 */
[----:B------:R-:W4:Y:S04]  /*0dd0*/  @!P4 LDG.E R23, desc[UR4][R12.64+0x3000] ;  /* 0x003000040c17c981 */ /* 0x000f28000c1e1900 */
[----:B------:R-:W5:Y:S04]  /*0de0*/  @!P6 LDG.E R19, desc[UR4][R12.64+0x2800] ;  /* 0x002800040c13e981 */ /* 0x000f68000c1e1900 */
[----:B------:R1:W2:Y:S01]  /*0df0*/  @!P5 LDG.E R21, desc[UR4][R12.64+0x2c00] ;  /* 0x002c00040c15d981 */ /* 0x0002a2000c1e1900 */
[----:B------:R-:W-:-:S04]  /*0e00*/  IADD3 R5, P1, R5, -0x4, RZ ;  /* 0xfffffffc05057810 */ /* 0x000fc80007f3e0ff */
[----:B------:R-:W-:Y:S02]  /*0e10*/  IADD3.X R4, R4, -0x1, RZ, P1, !PT ;  /* 0xffffffff04047810 */ /* 0x000fe40000ffe4ff */
[----:B------:R-:W-:-:S04]  /*0e20*/  ISETP.GT.U32.AND P1, PT, R5, 0x3, PT ;  /* 0x000000030500780c */ /* 0x000fc80003f24070 */
[----:B------:R-:W-:Y:S02]  /*0e30*/  ISETP.GT.AND.EX P1, PT, R4, RZ, PT, P1 ;  /* 0x000000ff0400720c */ /* 0x000fe40003f24310 */
[----:B------:R-:W-:-:S05]  /*0e40*/  IADD3 R6, P3, R12, 0x4000, RZ ;  /* 0x000040000c067810 */ /* 0x000fca0007f7e0ff */
[----:B-1----:R-:W-:Y:S01]  /*0e50*/  IMAD.X R13, RZ, RZ, R13, P3 ;  /* 0x000000ffff0d7224 */ /* 0x002fe200018e060d */
[----:B---3--:R3:W-:Y:S01]  /*0e60*/  @!P2 STG.E desc[UR4][R10.64+0x1200], R17 ;  /* 0x001200110a00a986 */ /* 0x0087e2000c101904 */
[----:B------:R-:W-:-:S03]  /*0e70*/  IADD3 R8, P2, R10, 0x2000, RZ ;  /* 0x000020000a087810 */ /* 0x000fc60007f5e0ff */
[----:B----4-:R3:W-:Y:S01]  /*0e80*/  @!P4 STG.E desc[UR4][R10.64+0x1800], R23 ;  /* 0x001800170a00c986 */ /* 0x0107e2000c101904 */
[----:B------:R-:W-:-:S03]  /*0e90*/  IADD3 R3, P4, R3, 0x800, RZ ;  /* 0x0000080003037810 */ /* 0x000fc60007f9e0ff */
[----:B-----5:R3:W-:Y:S01]  /*0ea0*/  @!P6 STG.E desc[UR4][R10.64+0x1400], R19 ;  /* 0x001400130a00e986 */ /* 0x0207e2000c101904 */
[----:B------:R-:W-:-:S03]  /*0eb0*/  IMAD.X R9, RZ, RZ, R11, P2 ;  /* 0x000000ffff097224 */ /* 0x000fc600010e060b */
[----:B--2---:R3:W-:Y:S01]  /*0ec0*/  @!P5 STG.E desc[UR4][R10.64+0x1600], R21 ;  /* 0x001600150a00d986 */ /* 0x0047e2000c101904 */
[----:B------:R-:W-:Y:S01]  /*0ed0*/  IMAD.X R7, RZ, RZ, R7, P4 ;  /* 0x000000ffff077224 */ /* 0x000fe200020e0607 */
[----:B------:R-:W-:Y:S06]  /*0ee0*/  @P1 BRA `(.L_x_7) ;  /* 0xfffffff800101947 */ /* 0x000fec000383ffff */
.L_x_6:
[----:B------:R-:W-:-:S04]  /*0ef0*/  ISETP.GT.U32.AND P1, PT, R5, 0x1, PT ;  /* 0x000000010500780c */ /* 0x000fc80003f24070 */
[----:B------:R-:W-:-:S13]  /*0f00*/  ISETP.GT.AND.EX P1, PT, R4, RZ, PT, P1 ;  /* 0x000000ff0400720c */ /* 0x000fda0003f24310 */
[----:B------:R-:W-:Y:S05]  /*0f10*/  @!P1 BRA `(.L_x_8) ;  /* 0x0000000400409947 */ /* 0x000fea0003800000 */
[----:B---3--:R-:W-:Y:S01]  /*0f20*/  IADD3 R11, P0, R3, 0x80, RZ ;  /* 0x00000080030b7810 */ /* 0x008fe20007f1e0ff */
[----:B------:R-:W-:Y:S01]  /*0f30*/  IMAD.MOV.U32 R21, RZ, RZ, RZ ;  /* 0x000000ffff157224 */ /* 0x000fe200078e00ff */
[-C--:B------:R-:W-:Y:S01]  /*0f40*/  ISETP.GE.U32.AND P1, PT, R3, R0.reuse, PT ;  /* 0x000000000300720c */ /* 0x080fe20003f26070 */
[----:B-1----:R-:W-:Y:S01]  /*0f50*/  IMAD.MOV.U32 R19, RZ, RZ, RZ ;  /* 0x000000ffff137224 */ /* 0x002fe200078e00ff */
[----:B------:R-:W-:Y:S01]  /*0f60*/  ISETP.GE.U32.AND P4, PT, R11, R0, PT ;  /* 0x000000000b00720c */ /* 0x000fe20003f86070 */
[----:B------:R-:W-:Y:S01]  /*0f70*/  IMAD.X R15, RZ, RZ, R7, P0 ;  /* 0x000000ffff0f7224 */ /* 0x000fe200000e0607 */
[-C--:B------:R-:W-:Y:S02]  /*0f80*/  ISETP.GE.AND.EX P1, PT, R7, R2.reuse, PT, P1 ;  /* 0x000000020700720c */ /* 0x080fe40003f26310 */
[----:B------:R-:W-:Y:S02]  /*0f90*/  IADD3 R11, P2, R3, 0x100, RZ ;  /* 0x00000100030b7810 */ /* 0x000fe40007f5e0ff */
[----:B------:R-:W-:-:S02]  /*0fa0*/  ISETP.GE.AND.EX P4, PT, R15, R2, PT, P4 ;  /* 0x000000020f00720c */ /* 0x000fc40003f86340 */
[----:B------:R-:W-:Y:S02]  /*0fb0*/  IADD3 R10, P3, R6, -0x800, RZ ;  /* 0xfffff800060a7810 */ /* 0x000fe40007f7e0ff */
[----:B------:R-:W-:Y:S02]  /*0fc0*/  ISETP.GE.U32.AND P0, PT, R11, R0, PT ;  /* 0x000000000b00720c */ /* 0x000fe40003f06070 */
[----:B------:R-:W-:-:S03]  /*0fd0*/  IADD3.X R11, R13, -0x1, RZ, P3, !PT ;  /* 0xffffffff0d0b7810 */ /* 0x000fc60001ffe4ff */
[----:B------:R-:W-:Y:S01]  /*0fe0*/  @!P1 IMAD.MOV.U32 R12, RZ, RZ, R6 ;  /* 0x000000ffff0c9224 */ /* 0x000fe200078e0006 */
[----:B------:R-:W-:Y:S01]  /*0ff0*/  IADD3 R15, P5, R3, 0x180, RZ ;  /* 0x00000180030f7810 */ /* 0x000fe20007fbe0ff */
[----:B------:R-:W-:Y:S02]  /*1000*/  IMAD.X R17, RZ, RZ, R7, P2 ;  /* 0x000000ffff117224 */ /* 0x000fe400010e0607 */
[----:B------:R-:W2:Y:S01]  /*1010*/  @!P4 LDG.E R19, desc[UR4][R10.64] ;  /* 0x000000040a13c981 */ /* 0x000ea2000c1e1900 */
[----:B------:R-:W-:-:S03]  /*1020*/  ISETP.GE.U32.AND P3, PT, R15, R0, PT ;  /* 0x000000000f00720c */ /* 0x000fc60003f66070 */
[----:B------:R1:W3:Y:S01]  /*1030*/  @!P1 LDG.E R21, desc[UR4][R12.64+-0xc00] ;  /* 0xfff400040c159981 */ /* 0x0002e2000c1e1900 */
[----:B------:R-:W-:Y:S01]  /*1040*/  IMAD.X R15, RZ, RZ, R7, P5 ;  /* 0x000000ffff0f7224 */ /* 0x000fe200028e0607 */
[-C--:B------:R-:W-:Y:S02]  /*1050*/  ISETP.GE.AND.EX P0, PT, R17, R2.reuse, PT, P0 ;  /* 0x000000021100720c */ /* 0x080fe40003f06300 */
[----:B------:R-:W-:Y:S02]  /*1060*/  IADD3 R14, P2, R6, -0x400, RZ ;  /* 0xfffffc00060e7810 */ /* 0x000fe40007f5e0ff */
[----:B------:R-:W-:Y:S02]  /*1070*/  ISETP.GE.AND.EX P3, PT, R15, R2, PT, P3 ;  /* 0x000000020f00720c */ /* 0x000fe40003f66330 */
[----:B------:R-:W-:Y:S02]  /*1080*/  CS2R R16, SRZ ;  /* 0x0000000000107805 */ /* 0x000fe4000001ff00 */
[----:B------:R-:W-:-:S05]  /*1090*/  IADD3.X R15, R13, -0x1, RZ, P2, !PT ;  /* 0xffffffff0d0f7810 */ /* 0x000fca00017fe4ff */
[----:B------:R4:W5:Y:S04]  /*10a0*/  @!P0 LDG.E R17, desc[UR4][R14.64] ;  /* 0x000000040e118981 */ /* 0x000968000c1e1900 */
[----:B-1----:R-:W-:-:S05]  /*10b0*/  @!P3 IMAD.MOV.U32 R12, RZ, RZ, R6 ;  /* 0x000000ffff0cb224 */ /* 0x002fca00078e0006 */
[----:B------:R-:W5:Y:S01]  /*10c0*/  @!P3 LDG.E R16, desc[UR4][R12.64] ;  /* 0x000000040c10b981 */ /* 0x000f62000c1e1900 */
[----:B------:R-:W-:Y:S02]  /*10d0*/  IADD3 R10, P2, R8, -0x400, RZ ;  /* 0xfffffc00080a7810 */ /* 0x000fe40007f5e0ff */
[----:B------:R-:W-:Y:S02]  /*10e0*/  IADD3 R23, P6, R3, 0x380, RZ ;  /* 0x0000038003177810 */ /* 0x000fe40007fde0ff */
[----:B------:R-:W-:Y:S02]  /*10f0*/  IADD3.X R11, R9, -0x1, RZ, P2, !PT ;  /* 0xffffffff090b7810 */ /* 0x000fe400017fe4ff */
[----:B------:R-:W-:-:S04]  /*1100*/  IADD3 R25, P5, R3, 0x280, RZ ;  /* 0x0000028003197810 */ /* 0x000fc80007fbe0ff */
[----:B------:R-:W-:Y:S01]  /*1110*/  ISETP.GE.U32.AND P2, PT, R25, R0, PT ;  /* 0x000000001900720c */ /* 0x000fe20003f46070 */
[----:B------:R-:W-:Y:S01]  /*1120*/  IMAD.X R29, RZ, RZ, R7, P5 ;  /* 0x000000ffff1d7224 */ /* 0x000fe200028e0607 */
[----:B----4-:R-:W-:-:S04]  /*1130*/  IADD3 R14, P5, R8, -0x200, RZ ;  /* 0xfffffe00080e7810 */ /* 0x010fc80007fbe0ff */
[----:B------:R-:W-:Y:S02]  /*1140*/  IADD3.X R15, R9, -0x1, RZ, P5, !PT ;  /* 0xffffffff090f7810 */ /* 0x000fe40002ffe4ff */
[----:B------:R-:W-:Y:S01]  /*1150*/  ISETP.GE.AND.EX P2, PT, R29, R2, PT, P2 ;  /* 0x000000021d00720c */ /* 0x000fe20003f46320 */
[----:B---3--:R-:W-:Y:S01]  /*1160*/  @!P1 STG.E desc[UR4][R8.64+-0x600], R21 ;  /* 0xfffa001508009986 */ /* 0x008fe2000c101904 */
[----:B------:R-:W-:Y:S01]  /*1170*/  ISETP.GE.U32.AND P1, PT, R23, R0, PT ;  /* 0x000000001700720c */ /* 0x000fe20003f26070 */
[----:B------:R-:W-:Y:S02]  /*1180*/  IMAD.X R23, RZ, RZ, R7, P6 ;  /* 0x000000ffff177224 */ /* 0x000fe400030e0607 */
[----:B--2---:R1:W-:Y:S01]  /*1190*/  @!P4 STG.E desc[UR4][R10.64], R19 ;  /* 0x000000130a00c986 */ /* 0x0043e2000c101904 */
[----:B------:R-:W-:Y:S02]  /*11a0*/  IADD3 R25, P4, R3, 0x300, RZ ;  /* 0x0000030003197810 */ /* 0x000fe40007f9e0ff */
[----:B------:R-:W-:-:S03]  /*11b0*/  IADD3 R3, P6, R3, 0x200, RZ ;  /* 0x0000020003037810 */ /* 0x000fc60007fde0ff */
[--C-:B------:R-:W-:Y:S01]  /*11c0*/  IMAD.X R27, RZ, RZ, R7.reuse, P4 ;  /* 0x000000ffff1b7224 */ /* 0x100fe200020e0607 */
[----:B------:R-:W-:Y:S01]  /*11d0*/  ISETP.GE.U32.AND P4, PT, R3, R0, PT ;  /* 0x000000000300720c */ /* 0x000fe20003f86070 */
[----:B------:R-:W-:Y:S01]  /*11e0*/  IMAD.X R7, RZ, RZ, R7, P6 ;  /* 0x000000ffff077224 */ /* 0x000fe200030e0607 */
[----:B------:R-:W-:-:S04]  /*11f0*/  ISETP.GE.AND.EX P1, PT, R23, R2, PT, P1 ;  /* 0x000000021700720c */ /* 0x000fc80003f26310 */
[----:B------:R-:W-:Y:S01]  /*1200*/  ISETP.GE.AND.EX P4, PT, R7, R2, PT, P4 ;  /* 0x000000020700720c */ /* 0x000fe20003f86340 */
[----:B-----5:R2:W-:Y:S01]  /*1210*/  @!P0 STG.E desc[UR4][R14.64], R17 ;  /* 0x000000110e008986 */ /* 0x0205e2000c101904 */
[----:B-1----:R-:W-:Y:S02]  /*1220*/  IADD3 R10, P0, R6, 0x1000, RZ ;  /* 0x00001000060a7810 */ /* 0x002fe40007f1e0ff */
[----:B------:R-:W-:Y:S01]  /*1230*/  ISETP.GE.U32.AND P5, PT, R25, R0, PT ;  /* 0x000000001900720c */ /* 0x000fe20003fa6070 */
[----:B------:R-:W-:Y:S02]  /*1240*/  IMAD.MOV.U32 R25, RZ, RZ, RZ ;  /* 0x000000ffff197224 */ /* 0x000fe400078e00ff */
[----:B------:R-:W-:Y:S01]  /*1250*/  IMAD.X R11, RZ, RZ, R13, P0 ;  /* 0x000000ffff0b7224 */ /* 0x000fe200000e060d */
[----:B------:R-:W-:Y:S01]  /*1260*/  ISETP.GE.AND.EX P5, PT, R27, R2, PT, P5 ;  /* 0x000000021b00720c */ /* 0x000fe20003fa6350 */
[----:B------:R-:W-:Y:S01]  /*1270*/  IMAD.MOV.U32 R21, RZ, RZ, RZ ;  /* 0x000000ffff157224 */ /* 0x000fe200078e00ff */
[----:B------:R1:W-:Y:S01]  /*1280*/  @!P3 STG.E desc[UR4][R8.64], R16 ;  /* 0x000000100800b986 */ /* 0x0003e2000c101904 */
[----:B------:R-:W-:-:S02]  /*1290*/  IMAD.MOV.U32 R19, RZ, RZ, RZ ;  /* 0x000000ffff137224 */ /* 0x000fc400078e00ff */
[----:B--2---:R-:W-:Y:S01]  /*12a0*/  @!P4 IMAD.MOV.U32 R14, RZ, RZ, R6 ;  /* 0x000000ffff0ec224 */ /* 0x004fe200078e0006 */
[----:B------:R-:W2:Y:S01]  /*12b0*/  @!P1 LDG.E R25, desc[UR4][R10.64] ;  /* 0x000000040a199981 */ /* 0x000ea2000c1e1900 */
[----:B------:R-:W-:Y:S02]  /*12c0*/  @!P4 IMAD.MOV.U32 R15, RZ, RZ, R13 ;  /* 0x000000ffff0fc224 */ /* 0x000fe400078e000d */
[----:B------:R-:W-:Y:S01]  /*12d0*/  IMAD.MOV.U32 R23, RZ, RZ, RZ ;  /* 0x000000ffff177224 */ /* 0x000fe200078e00ff */
[----:B------:R-:W3:Y:S04]  /*12e0*/  @!P2 LDG.E R21, desc[UR4][R10.64+-0x800] ;  /* 0xfff800040a15a981 */ /* 0x000ee8000c1e1900 */
[----:B------:R-:W4:Y:S04]  /*12f0*/  @!P4 LDG.E R19, desc[UR4][R14.64+0x400] ;  /* 0x000400040e13c981 */ /* 0x000f28000c1e1900 */
[----:B------:R-:W5:Y:S01]  /*1300*/  @!P5 LDG.E R23, desc[UR4][R10.64+-0x400] ;  /* 0xfffc00040a17d981 */ /* 0x000f62000c1e1900 */
[----:B------:R-:W-:-:S05]  /*1310*/  IADD3 R12, P0, R8, 0x800, RZ ;  /* 0x00000800080c7810 */ /* 0x000fca0007f1e0ff */
[----:B------:R-:W-:Y:S01]  /*1320*/  IMAD.X R13, RZ, RZ, R9, P0 ;  /* 0x000000ffff0d7224 */ /* 0x000fe200000e0609 */
[----:B------:R-:W-:Y:S02]  /*1330*/  IADD3 R6, P3, R10, 0x1000, RZ ;  /* 0x000010000a067810 */ /* 0x000fe40007f7e0ff */
[----:B------:R-:W-:Y:S02]  /*1340*/  PLOP3.LUT P0, PT, PT, PT, PT, 0x8, 0x0 ;  /* 0x000000000000781c */ /* 0x000fe40003f0e170 */
[----:B--2---:R-:W-:Y:S01]  /*1350*/  @!P1 STG.E desc[UR4][R12.64], R25 ;  /* 0x000000190c009986 */ /* 0x004fe2000c101904 */
[----:B------:R-:W-:-:S03]  /*1360*/  IADD3 R5, P1, R5, -0x1, RZ ;  /* 0xffffffff05057810 */ /* 0x000fc60007f3e0ff */
[----:B---3--:R-:W-:Y:S01]  /*1370*/  @!P2 STG.E desc[UR4][R12.64+-0x400], R21 ;  /* 0xfffc00150c00a986 */ /* 0x008fe2000c101904 */
[----:B-1----:R-:W-:Y:S02]  /*1380*/  IADD3 R8, P2, R12, 0x800, RZ ;  /* 0x000008000c087810 */ /* 0x002fe40007f5e0ff */
[----:B------:R-:W-:Y:S01]  /*1390*/  IADD3.X R4, R4, -0x1, RZ, P1, !PT ;  /* 0xffffffff04047810 */ /* 0x000fe20000ffe4ff */
[----:B----4-:R-:W-:Y:S01]  /*13a0*/  @!P4 STG.E desc[UR4][R12.64+-0x600], R19 ;  /* 0xfffa00130c00c986 */ /* 0x010fe2000c101904 */
[----:B------:R-:W-:Y:S02]  /*13b0*/  IADD3 R3, P4, R3, 0x200, RZ ;  /* 0x0000020003037810 */ /* 0x000fe40007f9e0ff */
[----:B------:R-:W-:Y:S01]  /*13c0*/  IADD3 R5, P1, R5, -0x1, RZ ;  /* 0xffffffff05057810 */ /* 0x000fe20007f3e0ff */
[----:B-----5:R1:W-:Y:S01]  /*13d0*/  @!P5 STG.E desc[UR4][R12.64+-0x200], R23 ;  /* 0xfffe00170c00d986 */ /* 0x0203e2000c101904 */
[----:B------:R-:W-:Y:S02]  /*13e0*/  IMAD.X R9, RZ, RZ, R13, P2 ;  /* 0x000000ffff097224 */ /* 0x000fe400010e060d */
[----:B------:R-:W-:Y:S01]  /*13f0*/  IADD3.X R4, R4, -0x1, RZ, P1, !PT ;  /* 0xffffffff04047810 */ /* 0x000fe20000ffe4ff */
[----:B------:R-:W-:-:S02]  /*1400*/  IMAD.X R7, RZ, RZ, R7, P4 ;  /* 0x000000ffff077224 */ /* 0x000fc400020e0607 */
[----:B-1----:R-:W-:-:S07]  /*1410*/  IMAD.X R13, RZ, RZ, R11, P3 ;  /* 0x000000ffff0d7224 */ /* 0x002fce00018e060b */
.L_x_8:
[----:B------:R-:W-:-:S04]  /*1420*/  ISETP.NE.U32.AND P1, PT, R5, RZ, PT ;  /* 0x000000ff0500720c */ /* 0x000fc80003f25070 */
[----:B------:R-:W-:-:S13]  /*1430*/  ISETP.NE.OR.EX P0, PT, R4, RZ, P0, P1 ;  /* 0x000000ff0400720c */ /* 0x000fda0000705710 */
[----:B------:R-:W-:Y:S05]  /*1440*/  @!P0 EXIT ;  /* 0x000000000000894d */ /* 0x000fea0003800000 */
.L_x_5:
[----:B---3--:R-:W-:Y:S01]  /*1450*/  IADD3 R11, P6, R3, 0x180, RZ ;  /* 0x00000180030b7810 */ /* 0x008fe20007fde0ff */
[----:B------:R-:W-:Y:S01]  /*1460*/  IMAD.MOV.U32 R21, RZ, RZ, RZ ;  /* 0x000000ffff157224 */ /* 0x000fe200078e00ff */
[----:B------:R-:W-:Y:S01]  /*1470*/  IADD3 R17, P4, R3, 0x80, RZ ;  /* 0x0000008003117810 */ /* 0x000fe20007f9e0ff */
[----:B------:R-:W-:Y:S01]  /*1480*/  IMAD.MOV.U32 R12, RZ, RZ, R6 ;  /* 0x000000ffff0c7224 */ /* 0x000fe200078e0006 */
[-C--:B------:R-:W-:Y:S01]  /*1490*/  ISETP.GE.U32.AND P0, PT, R11, R0.reuse, PT ;  /* 0x000000000b00720c */ /* 0x080fe20003f06070 */
[--C-:B------:R-:W-:Y:S01]  /*14a0*/  IMAD.X R11, RZ, RZ, R7.reuse, P6 ;  /* 0x000000ffff0b7224 */ /* 0x100fe200030e0607 */
[----:B------:R-:W-:Y:S01]  /*14b0*/  IADD3 R15, P5, R3, 0x100, RZ ;  /* 0x00000100030f7810 */ /* 0x000fe20007fbe0ff */
[----:B-1----:R-:W-:Y:S01]  /*14c0*/  IMAD.MOV.U32 R19, RZ, RZ, RZ ;  /* 0x000000ffff137224 */ /* 0x002fe200078e00ff */
[----:B------:R-:W-:Y:S01]  /*14d0*/  ISETP.GE.U32.AND P2, PT, R17, R0, PT ;  /* 0x000000001100720c */ /* 0x000fe20003f46070 */
[----:B------:R-:W-:Y:S01]  /*14e0*/  IMAD.X R17, RZ, RZ, R7, P4 ;  /* 0x000000ffff117224 */ /* 0x000fe200020e0607 */
[----:B------:R-:W-:-:S02]  /*14f0*/  ISETP.GE.AND.EX P0, PT, R11, R2, PT, P0 ;  /* 0x000000020b00720c */ /* 0x000fc40003f06300 */
[-C--:B------:R-:W-:Y:S01]  /*1500*/  ISETP.GE.U32.AND P1, PT, R15, R0.reuse, PT ;  /* 0x000000000f00720c */ /* 0x080fe20003f26070 */
[----:B------:R-:W-:Y:S01]  /*1510*/  IMAD.X R15, RZ, RZ, R7, P5 ;  /* 0x000000ffff0f7224 */ /* 0x000fe200028e0607 */
[----:B------:R-:W-:Y:S02]  /*1520*/  ISETP.GE.U32.AND P3, PT, R3, R0, PT ;  /* 0x000000000300720c */ /* 0x000fe40003f66070 */
[-C--:B------:R-:W-:Y:S01]  /*1530*/  ISETP.GE.AND.EX P2, PT, R17, R2.reuse, PT, P2 ;  /* 0x000000021100720c */ /* 0x080fe20003f46320 */
[----:B------:R-:W-:Y:S01]  /*1540*/  IMAD.MOV.U32 R17, RZ, RZ, RZ ;  /* 0x000000ffff117224 */ /* 0x000fe200078e00ff */
[-C--:B------:R-:W-:Y:S02]  /*1550*/  ISETP.GE.AND.EX P3, PT, R7, R2.reuse, PT, P3 ;  /* 0x000000020700720c */ /* 0x080fe40003f66330 */
[----:B------:R-:W-:Y:S01]  /*1560*/  ISETP.GE.AND.EX P1, PT, R15, R2, PT, P1 ;  /* 0x000000020f00720c */ /* 0x000fe20003f26310 */
[----:B------:R-:W-:Y:S02]  /*1570*/  IMAD.MOV.U32 R15, RZ, RZ, RZ ;  /* 0x000000ffff0f7224 */ /* 0x000fe400078e00ff */
[----:B------:R-:W2:Y:S06]  /*1580*/  @!P0 LDG.E R21, desc[UR4][R12.64] ;  /* 0x000000040c158981 */ /* 0x000eac000c1e1900 */
[----:B------:R-:W3:Y:S04]  /*1590*/  @!P2 LDG.E R17, desc[UR4][R12.64+-0x800] ;  /* 0xfff800040c11a981 */ /* 0x000ee8000c1e1900 */
[----:B------:R-:W4:Y:S04]  /*15a0*/  @!P3 LDG.E R15, desc[UR4][R12.64+-0xc00] ;  /* 0xfff400040c0fb981 */ /* 0x000f28000c1e1900 */
[----:B------:R-:W5:Y:S01]  /*15b0*/  @!P1 LDG.E R19, desc[UR4][R12.64+-0x400] ;  /* 0xfffc00040c139981 */ /* 0x000f62000c1e1900 */
[----:B------:R-:W-:-:S02]  /*15c0*/  IMAD.MOV.U32 R10, RZ, RZ, R8 ;  /* 0x000000ffff0a7224 */ /* 0x000fc400078e0008 */
[----:B------:R-:W-:-:S05]  /*15d0*/  IMAD.MOV.U32 R11, RZ, RZ, R9 ;  /* 0x000000ffff0b7224 */ /* 0x000fca00078e0009 */
[----:B--2---:R1:W-:Y:S01]  /*15e0*/  @!P0 STG.E desc[UR4][R10.64], R21 ;  /* 0x000000150a008986 */ /* 0x0043e2000c101904 */
[----:B------:R-:W-:-:S04]  /*15f0*/  IADD3 R5, P0, R5, -0x1, RZ ;  /* 0xffffffff05057810 */ /* 0x000fc80007f1e0ff */
[----:B------:R-:W-:Y:S02]  /*1600*/  IADD3.X R4, R4, -0x1, RZ, P0, !PT ;  /* 0xffffffff04047810 */ /* 0x000fe400007fe4ff */
[----:B------:R-:W-:-:S04]  /*1610*/  ISETP.NE.U32.AND P0, PT, R5, RZ, PT ;  /* 0x000000ff0500720c */ /* 0x000fc80003f05070 */
[----:B------:R-:W-:Y:S01]  /*1620*/  ISETP.NE.AND.EX P0, PT, R4, RZ, PT, P0 ;  /* 0x000000ff0400720c */ /* 0x000fe20003f05300 */
[----:B----4-:R1:W-:Y:S01]  /*1630*/  @!P3 STG.E desc[UR4][R10.64+-0x600], R15 ;  /* 0xfffa000f0a00b986 */ /* 0x0103e2000c101904 */
[----:B------:R-:W-:-:S03]  /*1640*/  IADD3 R3, P3, R3, 0x200, RZ ;  /* 0x0000020003037810 */ /* 0x000fc60007f7e0ff */
[----:B---3--:R1:W-:Y:S01]  /*1650*/  @!P2 STG.E desc[UR4][R10.64+-0x400], R17 ;  /* 0xfffc00110a00a986 */ /* 0x0083e2000c101904 */
[----:B------:R-:W-:-:S03]  /*1660*/  IADD3 R6, P2, R12, 0x1000, RZ ;  /* 0x000010000c067810 */ /* 0x000fc60007f5e0ff */
[----:B-----5:R1:W-:Y:S01]  /*1670*/  @!P1 STG.E desc[UR4][R10.64+-0x200], R19 ;  /* 0xfffe00130a009986 */ /* 0x0203e2000c101904 */
[----:B------:R-:W-:Y:S01]  /*1680*/  IADD3 R8, P1, R10, 0x800, RZ ;  /* 0x000008000a087810 */ /* 0x000fe20007f3e0ff */
[----:B------:R-:W-:Y:S02]  /*1690*/  IMAD.X R13, RZ, RZ, R13, P2 ;  /* 0x000000ffff0d7224 */ /* 0x000fe400010e060d */
[----:B------:R-:W-:Y:S02]  /*16a0*/  IMAD.X R7, RZ, RZ, R7, P3 ;  /* 0x000000ffff077224 */ /* 0x000fe400018e0607 */
[----:B------:R-:W-:Y:S01]  /*16b0*/  IMAD.X R9, RZ, RZ, R11, P1 ;  /* 0x000000ffff097224 */ /* 0x000fe200008e060b */
[----:B01----:R-:W-:Y:S07]  /*16c0*/  @P0 BRA `(.L_x_5) ;  /* 0xfffffffc00600947 */ /* 0x003fee000383ffff */
[----:B------:R-:W-:Y:S05]  /*16d0*/  EXIT ;  /* 0x000000000000794d */ /* 0x000fea0003800000 */
.L_x_9:
[----:B------:R-:W-:-:S00]  /*16e0*/  BRA `(.L_x_9) ;  /* 0xfffffffc00fc7947 */ /* 0x000fc0000383ffff */
[----:B------:R-:W-:-:S00]  /*16f0*/  NOP ;  /* 0x0000000000007918 */ /* 0x000fc00000000000 */
        /* <DEDUP_REMOVED lines=8> */
.L_x_10:


//--------------------- .nv.constant0.write_req_to_token_pool_triton --------------------------
	.section	.nv.constant0.write_req_to_token_pool_triton,"a",@progbits
	.sectionflags	@""
	.align	4
.nv.constant0.write_req_to_token_pool_triton:
	.zero		576
